	.version 2.1
	.target sm_20
	// compiled with /usr/local/cuda3.1/cuda/open64/lib//be
	// nvopencc 3.1 built on 2010-06-07

	//-----------------------------------------------------------
	// Compiling /tmp/tmpxft_00001a6b_00000000-7_simpleMultiGPU_kernel.cpp3.i (/tmp/ccBI#.eu3Kwk)
	//-----------------------------------------------------------

	//-----------------------------------------------------------
	// Options:
	//-----------------------------------------------------------
	//  Target:ptx, ISA:sm_20, Endian:little, Pointer Size:64
	//  -O3	(Optimization level)
	//  -g0	(Debug level)
	//  -m2	(Report advisories)
	//-----------------------------------------------------------

	.file	1	"<command-line>"
	.file	2	"/tmp/tmpxft_00001a6b_00000000-6_simpleMultiGPU_kernel.cudafe2.gpu"
	.file	3	"/usr/lib/gcc/x86_64-linux-gnu/4.4.3/include/stddef.h"
	.file	4	"/usr/local/cuda3.1/cuda/bin/../include/crt/device_runtime.h"
	.file	5	"/usr/local/cuda3.1/cuda/bin/../include/host_defines.h"
	.file	6	"/usr/local/cuda3.1/cuda/bin/../include/builtin_types.h"
	.file	7	"/usr/local/cuda3.1/cuda/bin/../include/device_types.h"
	.file	8	"/usr/local/cuda3.1/cuda/bin/../include/driver_types.h"
	.file	9	"/usr/local/cuda3.1/cuda/bin/../include/surface_types.h"
	.file	10	"/usr/local/cuda3.1/cuda/bin/../include/texture_types.h"
	.file	11	"/usr/local/cuda3.1/cuda/bin/../include/vector_types.h"
	.file	12	"/usr/local/cuda3.1/cuda/bin/../include/device_launch_parameters.h"
	.file	13	"/usr/local/cuda3.1/cuda/bin/../include/crt/storage_class.h"
	.file	14	"/usr/include/bits/types.h"
	.file	15	"/usr/include/time.h"
	.file	16	"/usr/local/cuda3.1/cuda/bin/../include/texture_fetch_functions.h"
	.file	17	"/usr/local/cuda3.1/cuda/bin/../include/common_functions.h"
	.file	18	"/usr/local/cuda3.1/cuda/bin/../include/math_functions.h"
	.file	19	"/usr/local/cuda3.1/cuda/bin/../include/math_constants.h"
	.file	20	"/usr/local/cuda3.1/cuda/bin/../include/device_functions.h"
	.file	21	"/usr/local/cuda3.1/cuda/bin/../include/sm_11_atomic_functions.h"
	.file	22	"/usr/local/cuda3.1/cuda/bin/../include/sm_12_atomic_functions.h"
	.file	23	"/usr/local/cuda3.1/cuda/bin/../include/sm_13_double_functions.h"
	.file	24	"/usr/local/cuda3.1/cuda/bin/../include/sm_20_atomic_functions.h"
	.file	25	"/usr/local/cuda3.1/cuda/bin/../include/sm_20_intrinsics.h"
	.file	26	"/usr/local/cuda3.1/cuda/bin/../include/surface_functions.h"
	.file	27	"/usr/local/cuda3.1/cuda/bin/../include/math_functions_dbl_ptx3.h"
	.file	28	"/home/andrew/repositories/gpuocelot/tests/cuda2.2/tests/simpleMultiGPU/simpleMultiGPU_kernel.cu"


	.entry _Z12reduceKernelPfS_i (
		.param .u64 __cudaparm__Z12reduceKernelPfS_i_d_Result,
		.param .u64 __cudaparm__Z12reduceKernelPfS_i_d_Input,
		.param .s32 __cudaparm__Z12reduceKernelPfS_i_N)
	{
	.reg .u32 %r<11>;
	.reg .u64 %rd<12>;
	.reg .f32 %f<4>;
	.reg .pred %p<4>;
	.loc	28	59	0
$LDWbegin__Z12reduceKernelPfS_i:
	.loc	28	63	0
	mov.u32 	%r1, %ntid.x;
	mov.u32 	%r2, %ctaid.x;
	mul.lo.u32 	%r3, %r2, %r1;
	mov.u32 	%r4, %tid.x;
	add.u32 	%r5, %r4, %r3;
	mov.s32 	%r6, %r5;
	ld.param.s32 	%r7, [__cudaparm__Z12reduceKernelPfS_i_N];
	setp.le.s32 	%p1, %r7, %r5;
	@%p1 bra 	$Lt_0_2306;
	cvt.s64.s32 	%rd1, %r5;
	mov.u32 	%r8, %nctaid.x;
	mul.lo.u32 	%r9, %r8, %r1;
	mul.wide.s32 	%rd2, %r5, 4;
	cvt.s64.u32 	%rd3, %r9;
	ld.param.u64 	%rd4, [__cudaparm__Z12reduceKernelPfS_i_d_Input];
	add.u64 	%rd5, %rd4, %rd2;
	mul.wide.u32 	%rd6, %r9, 4;
	mov.f32 	%f1, 0f00000000;     	// 0
$Lt_0_1794:
 //<loop> Loop body line 63, nesting depth: 1, estimated iterations: unknown
	.loc	28	64	0
	ld.global.f32 	%f2, [%rd5+0];
	add.f32 	%f1, %f2, %f1;
	add.s32 	%r6, %r6, %r9;
	add.u64 	%rd5, %rd5, %rd6;
	setp.lt.s32 	%p2, %r6, %r7;
	@%p2 bra 	$Lt_0_1794;
	bra.uni 	$Lt_0_1282;
$Lt_0_2306:
	mov.f32 	%f1, 0f00000000;     	// 0
$Lt_0_1282:
	.loc	28	66	0
	ld.param.u64 	%rd7, [__cudaparm__Z12reduceKernelPfS_i_d_Result];
	cvt.s64.s32 	%rd8, %r5;
	mul.wide.s32 	%rd9, %r5, 4;
	add.u64 	%rd10, %rd7, %rd9;
	st.global.f32 	[%rd10+0], %f1;
	.loc	28	67	0
	exit;
$LDWend__Z12reduceKernelPfS_i:
	} // _Z12reduceKernelPfS_i



// ===== COMPILED SASS (sm_100) =====

	.target	sm_100

	.elftype	@"ET_EXEC"


//--------------------- .note.nv.tkinfo           --------------------------
	.section	.note.nv.tkinfo,"",@"SHT_NOTE"
	.sectionflags	@"SHF_NOTE_NV_TKINFO"
	.tkinfo
        /*0018*/ 	.word	0x00000002
        /*0030*/ 	.string	""
        /*0030*/ 	.string	"ptxas"
        /*0030*/ 	.string	"Cuda compilation tools, release 13.0, V13.0.88"
        /*0030*/ 	.string	"Build cuda_13.0.r13.0/compiler.36424714_0"
        /*0030*/ 	.string	"-arch sm_100 "



//--------------------- .note.nv.cuinfo           --------------------------
	.section	.note.nv.cuinfo,"",@"SHT_NOTE"
	.sectionflags	@"SHF_NOTE_NV_CUINFO"
        /*0018*/ 	.short	0x0002
        /*001a*/ 	.short	0x0014
        /*001c*/ 	.short	0x0082
	.zero		2


//--------------------- .nv.info                  --------------------------
	.section	.nv.info,"",@"SHT_CUDA_INFO"
	.align	4


	//----- nvinfo : EIATTR_REGCOUNT
	.align		4
        /*0000*/ 	.byte	0x04, 0x2f
        /*0002*/ 	.short	(.L_1 - .L_0)
	.align		4
.L_0:
        /*0004*/ 	.word	index@(_Z12reduceKernelPfS_i)
        /*0008*/ 	.word	0x0000000c


	//----- nvinfo : EIATTR_FRAME_SIZE
	.align		4
.L_1:
        /*000c*/ 	.byte	0x04, 0x11
        /*000e*/ 	.short	(.L_3 - .L_2)
	.align		4
.L_2:
        /*0010*/ 	.word	index@(_Z12reduceKernelPfS_i)
        /*0014*/ 	.word	0x00000000


	//----- nvinfo : EIATTR_MIN_STACK_SIZE
	.align		4
.L_3:
        /*0018*/ 	.byte	0x04, 0x12
        /*001a*/ 	.short	(.L_5 - .L_4)
	.align		4
.L_4:
        /*001c*/ 	.word	index@(_Z12reduceKernelPfS_i)
        /*0020*/ 	.word	0x00000000
.L_5:


//--------------------- .nv.compat                --------------------------
	.section	.nv.compat,"",@"SHT_CUDA_COMPAT_INFO"
	.align	4
        /*0000*/ 	.byte	0x02, 0x09, 0x00, 0x00, 0x02, 0x02, 0x01, 0x00, 0x02, 0x05, 0x05, 0x00, 0x03, 0x07, 0x01, 0x01
        /*0010*/ 	.byte	0x02, 0x03, 0x00, 0x00, 0x02, 0x06, 0x01, 0x00, 0x04, 0x0b, 0x08, 0x00, 0x09, 0x00, 0x00, 0x00
        /*0020*/ 	.byte	0x00, 0x00, 0x00, 0x00


//--------------------- .nv.info._Z12reduceKernelPfS_i --------------------------
	.section	.nv.info._Z12reduceKernelPfS_i,"",@"SHT_CUDA_INFO"
	.sectionflags	@""
	.align	4


	//----- nvinfo : EIATTR_CUDA_API_VERSION
	.align		4
        /*0000*/ 	.byte	0x04, 0x37
        /*0002*/ 	.short	(.L_7 - .L_6)
.L_6:
        /*0004*/ 	.word	0x00000082


	//----- nvinfo : EIATTR_KPARAM_INFO
	.align		4
.L_7:
        /*0008*/ 	.byte	0x04, 0x17
        /*000a*/ 	.short	(.L_9 - .L_8)
.L_8:
        /*000c*/ 	.word	0x00000000
        /*0010*/ 	.short	0x0002
        /*0012*/ 	.short	0x0010
        /*0014*/ 	.byte	0x00, 0xf0, 0x11, 0x00


	//----- nvinfo : EIATTR_KPARAM_INFO
	.align		4
.L_9:
        /*0018*/ 	.byte	0x04, 0x17
        /*001a*/ 	.short	(.L_11 - .L_10)
.L_10:
        /*001c*/ 	.word	0x00000000
        /*0020*/ 	.short	0x0001
        /*0022*/ 	.short	0x0008
        /*0024*/ 	.byte	0x00, 0xf0, 0x21, 0x00


	//----- nvinfo : EIATTR_KPARAM_INFO
	.align		4
.L_11:
        /*0028*/ 	.byte	0x04, 0x17
        /*002a*/ 	.short	(.L_13 - .L_12)
.L_12:
        /*002c*/ 	.word	0x00000000
        /*0030*/ 	.short	0x0000
        /*0032*/ 	.short	0x0000
        /*0034*/ 	.byte	0x00, 0xf0, 0x21, 0x00


	//----- nvinfo : EIATTR_SPARSE_MMA_MASK
	.align		4
.L_13:
        /*0038*/ 	.byte	0x03, 0x50
        /*003a*/ 	.short	0x0000


	//----- nvinfo : EIATTR_MAXREG_COUNT
	.align		4
        /*003c*/ 	.byte	0x03, 0x1b
        /*003e*/ 	.short	0x00ff


	//----- nvinfo : EIATTR_MERCURY_ISA_VERSION
	.align		4
        /*0040*/ 	.byte	0x03, 0x5f
        /*0042*/ 	.short	0x0101


	//----- nvinfo : EIATTR_VRC_CTA_INIT_COUNT
	.align		4
        /*0044*/ 	.byte	0x02, 0x4a
	.zero		1
	.zero		1


	//----- nvinfo : EIATTR_EXIT_INSTR_OFFSETS
	.align		4
        /*0048*/ 	.byte	0x04, 0x1c
        /*004a*/ 	.short	(.L_15 - .L_14)


	//   ....[0]....
.L_14:
        /*004c*/ 	.word	0x000001e0


	//----- nvinfo : EIATTR_CRS_STACK_SIZE
	.align		4
.L_15:
        /*0050*/ 	.byte	0x04, 0x1e
        /*0052*/ 	.short	(.L_17 - .L_16)
.L_16:
        /*0054*/ 	.word	0x00000000


	//----- nvinfo : EIATTR_CBANK_PARAM_SIZE
	.align		4
.L_17:
        /*0058*/ 	.byte	0x03, 0x19
        /*005a*/ 	.short	0x0014


	//----- nvinfo : EIATTR_PARAM_CBANK
	.align		4
        /*005c*/ 	.byte	0x04, 0x0a
        /*005e*/ 	.short	(.L_19 - .L_18)
	.align		4
.L_18:
        /*0060*/ 	.word	index@(.nv.constant0._Z12reduceKernelPfS_i)
        /*0064*/ 	.short	0x0380
        /*0066*/ 	.short	0x0014


	//----- nvinfo : EIATTR_SW_WAR
	.align		4
.L_19:
        /*0068*/ 	.byte	0x04, 0x36
        /*006a*/ 	.short	(.L_21 - .L_20)
.L_20:
        /*006c*/ 	.word	0x00000008
.L_21:


//--------------------- .nv.callgraph             --------------------------
	.section	.nv.callgraph,"",@"SHT_CUDA_CALLGRAPH"
	.align	4
	.sectionentsize	8
	.align		4
        /*0000*/ 	.word	0x00000000
	.align		4
        /*0004*/ 	.word	0xffffffff
	.align		4
        /*0008*/ 	.word	0x00000000
	.align		4
        /*000c*/ 	.word	0xfffffffe
	.align		4
        /*0010*/ 	.word	0x00000000
	.align		4
        /*0014*/ 	.word	0xfffffffd
	.align		4
        /*0018*/ 	.word	0x00000000
	.align		4
        /*001c*/ 	.word	0xfffffffc


//--------------------- .text._Z12reduceKernelPfS_i --------------------------
	.section	.text._Z12reduceKernelPfS_i,"ax",@progbits
	.align	128
.text._Z12reduceKernelPfS_i:
        .type           _Z12reduceKernelPfS_i,@function
        .size           _Z12reduceKernelPfS_i,(.L_x_6 - _Z12reduceKernelPfS_i)
        .other          _Z12reduceKernelPfS_i,@"STO_CUDA_ENTRY STV_DEFAULT"
_Z12reduceKernelPfS_i:
[----:B------:R-:W-:Y:S01]  /*0000*/  LDC R1, c[0x0][0x37c] ;  /* 0x0000df00ff017b82 */ /* 0x000fe20000000800 */
[----:B------:R-:W0:Y:S01]  /*0010*/  S2R R5, SR_CTAID.X ;  /* 0x0000000000057919 */ /* 0x000e220000002500 */
[----:B------:R-:W0:Y:S01]  /*0020*/  LDCU UR6, c[0x0][0x360] ;  /* 0x00006c00ff0677ac */ /* 0x000e220008000800 */
[----:B------:R-:W-:Y:S01]  /*0030*/  BSSY.RECONVERGENT B0, `(.L_x_0) ;  /* 0x0000017000007945 */ /* 0x000fe20003800200 */
[----:B------:R-:W0:Y:S01]  /*0040*/  S2R R0, SR_TID.X ;  /* 0x0000000000007919 */ /* 0x000e220000002100 */
[----:B------:R-:W1:Y:S01]  /*0050*/  LDCU UR7, c[0x0][0x390] ;  /* 0x00007200ff0777ac */ /* 0x000e620008000800 */
[----:B------:R-:W2:Y:S01]  /*0060*/  LDCU.64 UR4, c[0x0][0x358] ;  /* 0x00006b00ff0477ac */ /* 0x000ea20008000a00 */
[----:B0-----:R-:W-:-:S05]  /*0070*/  IMAD R5, R5, UR6, R0 ;  /* 0x0000000605057c24 */ /* 0x001fca000f8e0200 */
[----:B-1----:R-:W-:-:S13]  /*0080*/  ISETP.GE.AND P0, PT, R5, UR7, PT ;  /* 0x0000000705007c0c */ /* 0x002fda000bf06270 */
[----:B--2---:R-:W-:Y:S05]  /*0090*/  @P0 BRA `(.L_x_1) ;  /* 0x00000000003c0947 */ /* 0x004fea0003800000 */
[----:B------:R-:W0:Y:S01]  /*00a0*/  LDC R7, c[0x0][0x370] ;  /* 0x0000dc00ff077b82 */ /* 0x000e220000000800 */
[----:B------:R-:W-:Y:S01]  /*00b0*/  HFMA2 R9, -RZ, RZ, 0, 0 ;  /* 0x00000000ff097431 */ /* 0x000fe200000001ff */
[----:B------:R-:W-:Y:S01]  /*00c0*/  BSSY.RECONVERGENT B1, `(.L_x_2) ;  /* 0x000000b000017945 */ /* 0x000fe20003800200 */
[----:B------:R-:W-:-:S05]  /*00d0*/  MOV R0, R5 ;  /* 0x0000000500007202 */ /* 0x000fca0000000f00 */
[----:B------:R-:W1:Y:S01]  /*00e0*/  LDC.64 R2, c[0x0][0x388] ;  /* 0x0000e200ff027b82 */ /* 0x000e620000000a00 */
[----:B0-----:R-:W-:Y:S02]  /*00f0*/  IMAD R7, R7, UR6, RZ ;  /* 0x0000000607077c24 */ /* 0x001fe4000f8e02ff */
[----:B-1----:R-:W-:-:S07]  /*0100*/  IMAD.WIDE R2, R5, 0x4, R2 ;  /* 0x0000000405027825 */ /* 0x002fce00078e0202 */
.L_x_3:
[----:B------:R0:W2:Y:S01]  /*0110*/  LDG.E R4, desc[UR4][R2.64] ;  /* 0x0000000402047981 */ /* 0x0000a2000c1e1900 */
[----:B------:R-:W-:-:S04]  /*0120*/  IADD3 R0, PT, PT, R7, R0, RZ ;  /* 0x0000000007007210 */ /* 0x000fc80007ffe0ff */
[----:B------:R-:W-:Y:S01]  /*0130*/  ISETP.GE.AND P0, PT, R0, UR7, PT ;  /* 0x0000000700007c0c */ /* 0x000fe2000bf06270 */
[----:B0-----:R-:W-:-:S04]  /*0140*/  IMAD.WIDE.U32 R2, R7, 0x4, R2 ;  /* 0x0000000407027825 */ /* 0x001fc800078e0002 */
[----:B--2---:R-:W-:-:S08]  /*0150*/  FADD R9, R4, R9 ;  /* 0x0000000904097221 */ /* 0x004fd00000000000 */
[----:B------:R-:W-:Y:S05]  /*0160*/  @!P0 BRA `(.L_x_3) ;  /* 0xfffffffc00e88947 */ /* 0x000fea000383ffff */
[----:B------:R-:W-:Y:S05]  /*0170*/  BSYNC.RECONVERGENT B1 ;  /* 0x0000000000017941 */ /* 0x000fea0003800200 */
.L_x_2:
[----:B------:R-:W-:Y:S05]  /*0180*/  BRA `(.L_x_4) ;  /* 0x0000000000047947 */ /* 0x000fea0003800000 */
.L_x_1:
[----:B------:R-:W-:-:S07]  /*0190*/  MOV R9, RZ ;  /* 0x000000ff00097202 */ /* 0x000fce0000000f00 */
.L_x_4:
[----:B------:R-:W-:Y:S05]  /*01a0*/  BSYNC.RECONVERGENT B0 ;  /* 0x0000000000007941 */ /* 0x000fea0003800200 */
.L_x_0:
[----:B------:R-:W0:Y:S02]  /*01b0*/  LDC.64 R2, c[0x0][0x380] ;  /* 0x0000e000ff027b82 */ /* 0x000e240000000a00 */
[----:B0-----:R-:W-:-:S05]  /*01c0*/  IMAD.WIDE R2, R5, 0x4, R2 ;  /* 0x0000000405027825 */ /* 0x001fca00078e0202 */
[----:B------:R-:W-:Y:S01]  /*01d0*/  STG.E desc[UR4][R2.64], R9 ;  /* 0x0000000902007986 */ /* 0x000fe2000c101904 */
[----:B------:R-:W-:Y:S05]  /*01e0*/  EXIT ;  /* 0x000000000000794d */ /* 0x000fea0003800000 */
.L_x_5:
[----:B------:R-:W-:-:S00]  /*01f0*/  BRA `(.L_x_5) ;  /* 0xfffffffc00fc7947 */ /* 0x000fc0000383ffff */
[----:B------:R-:W-:-:S00]  /*0200*/  NOP ;  /* 0x0000000000007918 */ /* 0x000fc00000000000 */
[----:B------:R-:W-:-:S00]  /*0210*/  NOP ;  /* 0x0000000000007918 */ /* 0x000fc00000000000 */
[----:B------:R-:W-:-:S00]  /*0220*/  NOP ;  /* 0x0000000000007918 */ /* 0x000fc00000000000 */
[----:B------:R-:W-:-:S00]  /*0230*/  NOP ;  /* 0x0000000000007918 */ /* 0x000fc00000000000 */
[----:B------:R-:W-:-:S00]  /*0240*/  NOP ;  /* 0x0000000000007918 */ /* 0x000fc00000000000 */
[----:B------:R-:W-:-:S00]  /*0250*/  NOP ;  /* 0x0000000000007918 */ /* 0x000fc00000000000 */
[----:B------:R-:W-:-:S00]  /*0260*/  NOP ;  /* 0x0000000000007918 */ /* 0x000fc00000000000 */
[----:B------:R-:W-:-:S00]  /*0270*/  NOP ;  /* 0x0000000000007918 */ /* 0x000fc00000000000 */
.L_x_6:


//--------------------- .nv.shared.reserved.0     --------------------------
	.section	.nv.shared.reserved.0,"aw",@nobits
	.weak		__nv_reservedSMEM_offset_0_alias
	.size		__nv_reservedSMEM_offset_0_alias, 0, 64
	.other		__nv_reservedSMEM_offset_0_alias,@"STO_CUDA_RESERVED_SHARED STV_DEFAULT"
__nv_reservedSMEM_offset_0_alias:
	.zero		0
	.zero		64


//--------------------- .nv.constant0._Z12reduceKernelPfS_i --------------------------
	.section	.nv.constant0._Z12reduceKernelPfS_i,"a",@progbits
	.sectionflags	@""
	.align	4
.nv.constant0._Z12reduceKernelPfS_i:
	.zero		916


//--------------------- SYMBOLS --------------------------

	.type		.nv.reservedSmem.offset0,@object
	.size		.nv.reservedSmem.offset0,0x4
